//
// Generated by NVIDIA NVVM Compiler
//
// Compiler Build ID: CL-36424714
// Cuda compilation tools, release 13.0, V13.0.88
// Based on NVVM 20.0.0
//

.version 9.0
.target sm_100
.address_size 64

	// .globl	_Z10reduceGmemPiS_j
// _ZZ10reduceSmemPiS_jE4smem has been demoted
// _ZZ16reduceSmemUnrollPiS_jE4smem has been demoted
.extern .shared .align 16 .b8 smem[];

.visible .entry _Z10reduceGmemPiS_j(
	.param .u64 .ptr .align 1 _Z10reduceGmemPiS_j_param_0,
	.param .u64 .ptr .align 1 _Z10reduceGmemPiS_j_param_1,
	.param .u32 _Z10reduceGmemPiS_j_param_2
)
{
	.reg .pred 	%p<16>;
	.reg .b32 	%r<42>;
	.reg .b64 	%rd<11>;

	ld.param.u64 	%rd4, [_Z10reduceGmemPiS_j_param_0];
	ld.param.u64 	%rd3, [_Z10reduceGmemPiS_j_param_1];
	ld.param.u32 	%r4, [_Z10reduceGmemPiS_j_param_2];
	cvta.to.global.u64 	%rd5, %rd4;
	mov.u32 	%r1, %tid.x;
	mov.u32 	%r2, %ntid.x;
	mov.u32 	%r3, %ctaid.x;
	mul.lo.s32 	%r5, %r2, %r3;
	mul.wide.u32 	%rd6, %r5, 4;
	add.s64 	%rd1, %rd5, %rd6;
	add.s32 	%r6, %r5, %r1;
	setp.ge.u32 	%p1, %r6, %r4;
	@%p1 bra 	$L__BB0_12;
	setp.lt.u32 	%p2, %r2, 1024;
	setp.gt.u32 	%p3, %r1, 511;
	mul.wide.u32 	%rd7, %r1, 4;
	add.s64 	%rd2, %rd1, %rd7;
	or.pred  	%p4, %p2, %p3;
	@%p4 bra 	$L__BB0_3;
	ld.global.u32 	%r8, [%rd2+2048];
	ld.global.u32 	%r9, [%rd2];
	add.s32 	%r10, %r9, %r8;
	st.global.u32 	[%rd2], %r10;
$L__BB0_3:
	bar.sync 	0;
	setp.lt.u32 	%p5, %r2, 512;
	setp.gt.u32 	%p6, %r1, 255;
	or.pred  	%p7, %p5, %p6;
	@%p7 bra 	$L__BB0_5;
	ld.global.u32 	%r12, [%rd2+1024];
	ld.global.u32 	%r13, [%rd2];
	add.s32 	%r14, %r13, %r12;
	st.global.u32 	[%rd2], %r14;
$L__BB0_5:
	bar.sync 	0;
	setp.lt.u32 	%p8, %r2, 256;
	setp.gt.u32 	%p9, %r1, 127;
	or.pred  	%p10, %p8, %p9;
	@%p10 bra 	$L__BB0_7;
	ld.global.u32 	%r16, [%rd2+512];
	ld.global.u32 	%r17, [%rd2];
	add.s32 	%r18, %r17, %r16;
	st.global.u32 	[%rd2], %r18;
$L__BB0_7:
	bar.sync 	0;
	setp.lt.u32 	%p11, %r2, 64;
	setp.gt.u32 	%p12, %r1, 63;
	or.pred  	%p13, %p11, %p12;
	@%p13 bra 	$L__BB0_9;
	ld.global.u32 	%r20, [%rd2+256];
	ld.global.u32 	%r21, [%rd2];
	add.s32 	%r22, %r21, %r20;
	st.global.u32 	[%rd2], %r22;
$L__BB0_9:
	bar.sync 	0;
	setp.gt.u32 	%p14, %r1, 31;
	@%p14 bra 	$L__BB0_12;
	ld.volatile.global.u32 	%r23, [%rd2+128];
	ld.volatile.global.u32 	%r24, [%rd2];
	add.s32 	%r25, %r24, %r23;
	st.volatile.global.u32 	[%rd2], %r25;
	bar.sync 	0;
	ld.volatile.global.u32 	%r26, [%rd2+64];
	ld.volatile.global.u32 	%r27, [%rd2];
	add.s32 	%r28, %r27, %r26;
	st.volatile.global.u32 	[%rd2], %r28;
	bar.sync 	0;
	ld.volatile.global.u32 	%r29, [%rd2+32];
	ld.volatile.global.u32 	%r30, [%rd2];
	add.s32 	%r31, %r30, %r29;
	st.volatile.global.u32 	[%rd2], %r31;
	bar.sync 	0;
	ld.volatile.global.u32 	%r32, [%rd2+16];
	ld.volatile.global.u32 	%r33, [%rd2];
	add.s32 	%r34, %r33, %r32;
	st.volatile.global.u32 	[%rd2], %r34;
	bar.sync 	0;
	ld.volatile.global.u32 	%r35, [%rd2+8];
	ld.volatile.global.u32 	%r36, [%rd2];
	add.s32 	%r37, %r36, %r35;
	st.volatile.global.u32 	[%rd2], %r37;
	bar.sync 	0;
	ld.volatile.global.u32 	%r38, [%rd2+4];
	ld.volatile.global.u32 	%r39, [%rd2];
	add.s32 	%r40, %r39, %r38;
	st.volatile.global.u32 	[%rd2], %r40;
	bar.sync 	0;
	setp.ne.s32 	%p15, %r1, 0;
	@%p15 bra 	$L__BB0_12;
	ld.global.u32 	%r41, [%rd1];
	cvta.to.global.u64 	%rd8, %rd3;
	mul.wide.u32 	%rd9, %r3, 4;
	add.s64 	%rd10, %rd8, %rd9;
	st.global.u32 	[%rd10], %r41;
$L__BB0_12:
	ret;

}
	// .globl	_Z10reduceSmemPiS_j
.visible .entry _Z10reduceSmemPiS_j(
	.param .u64 .ptr .align 1 _Z10reduceSmemPiS_j_param_0,
	.param .u64 .ptr .align 1 _Z10reduceSmemPiS_j_param_1,
	.param .u32 _Z10reduceSmemPiS_j_param_2
)
{
	.reg .pred 	%p<16>;
	.reg .b32 	%r<45>;
	.reg .b64 	%rd<12>;
	// demoted variable
	.shared .align 4 .b8 _ZZ10reduceSmemPiS_jE4smem[256];
	ld.param.u64 	%rd1, [_Z10reduceSmemPiS_j_param_0];
	ld.param.u64 	%rd2, [_Z10reduceSmemPiS_j_param_1];
	ld.param.u32 	%r7, [_Z10reduceSmemPiS_j_param_2];
	mov.u32 	%r1, %tid.x;
	mov.u32 	%r2, %ntid.x;
	mov.u32 	%r3, %ctaid.x;
	mul.lo.s32 	%r4, %r2, %r3;
	add.s32 	%r8, %r4, %r1;
	setp.ge.u32 	%p1, %r8, %r7;
	@%p1 bra 	$L__BB1_12;
	cvta.to.global.u64 	%rd3, %rd1;
	cvt.u64.u32 	%rd4, %r4;
	cvt.u64.u32 	%rd5, %r1;
	add.s64 	%rd6, %rd4, %rd5;
	shl.b64 	%rd7, %rd6, 2;
	add.s64 	%rd8, %rd3, %rd7;
	ld.global.u32 	%r5, [%rd8];
	shl.b32 	%r10, %r1, 2;
	mov.u32 	%r11, _ZZ10reduceSmemPiS_jE4smem;
	add.s32 	%r6, %r11, %r10;
	st.shared.u32 	[%r6], %r5;
	setp.lt.u32 	%p2, %r2, 1024;
	setp.gt.u32 	%p3, %r1, 511;
	or.pred  	%p4, %p2, %p3;
	@%p4 bra 	$L__BB1_3;
	ld.shared.u32 	%r12, [%r6+2048];
	add.s32 	%r13, %r5, %r12;
	st.shared.u32 	[%r6], %r13;
$L__BB1_3:
	bar.sync 	0;
	setp.lt.u32 	%p5, %r2, 512;
	setp.gt.u32 	%p6, %r1, 255;
	or.pred  	%p7, %p5, %p6;
	@%p7 bra 	$L__BB1_5;
	ld.shared.u32 	%r15, [%r6+1024];
	ld.shared.u32 	%r16, [%r6];
	add.s32 	%r17, %r16, %r15;
	st.shared.u32 	[%r6], %r17;
$L__BB1_5:
	bar.sync 	0;
	setp.lt.u32 	%p8, %r2, 256;
	setp.gt.u32 	%p9, %r1, 127;
	or.pred  	%p10, %p8, %p9;
	@%p10 bra 	$L__BB1_7;
	ld.shared.u32 	%r19, [%r6+512];
	ld.shared.u32 	%r20, [%r6];
	add.s32 	%r21, %r20, %r19;
	st.shared.u32 	[%r6], %r21;
$L__BB1_7:
	bar.sync 	0;
	setp.lt.u32 	%p11, %r2, 64;
	setp.gt.u32 	%p12, %r1, 63;
	or.pred  	%p13, %p11, %p12;
	@%p13 bra 	$L__BB1_9;
	ld.shared.u32 	%r23, [%r6+256];
	ld.shared.u32 	%r24, [%r6];
	add.s32 	%r25, %r24, %r23;
	st.shared.u32 	[%r6], %r25;
$L__BB1_9:
	bar.sync 	0;
	setp.gt.u32 	%p14, %r1, 31;
	@%p14 bra 	$L__BB1_12;
	ld.volatile.shared.u32 	%r26, [%r6+128];
	ld.volatile.shared.u32 	%r27, [%r6];
	add.s32 	%r28, %r27, %r26;
	st.volatile.shared.u32 	[%r6], %r28;
	ld.volatile.shared.u32 	%r29, [%r6+64];
	ld.volatile.shared.u32 	%r30, [%r6];
	add.s32 	%r31, %r30, %r29;
	st.volatile.shared.u32 	[%r6], %r31;
	ld.volatile.shared.u32 	%r32, [%r6+32];
	ld.volatile.shared.u32 	%r33, [%r6];
	add.s32 	%r34, %r33, %r32;
	st.volatile.shared.u32 	[%r6], %r34;
	ld.volatile.shared.u32 	%r35, [%r6+16];
	ld.volatile.shared.u32 	%r36, [%r6];
	add.s32 	%r37, %r36, %r35;
	st.volatile.shared.u32 	[%r6], %r37;
	ld.volatile.shared.u32 	%r38, [%r6+8];
	ld.volatile.shared.u32 	%r39, [%r6];
	add.s32 	%r40, %r39, %r38;
	st.volatile.shared.u32 	[%r6], %r40;
	ld.volatile.shared.u32 	%r41, [%r6+4];
	ld.volatile.shared.u32 	%r42, [%r6];
	add.s32 	%r43, %r42, %r41;
	st.volatile.shared.u32 	[%r6], %r43;
	setp.ne.s32 	%p15, %r1, 0;
	@%p15 bra 	$L__BB1_12;
	ld.shared.u32 	%r44, [_ZZ10reduceSmemPiS_jE4smem];
	cvta.to.global.u64 	%rd9, %rd2;
	mul.wide.u32 	%rd10, %r3, 4;
	add.s64 	%rd11, %rd9, %rd10;
	st.global.u32 	[%rd11], %r44;
$L__BB1_12:
	ret;

}
	// .globl	_Z16reduceSmemUnrollPiS_j
.visible .entry _Z16reduceSmemUnrollPiS_j(
	.param .u64 .ptr .align 1 _Z16reduceSmemUnrollPiS_j_param_0,
	.param .u64 .ptr .align 1 _Z16reduceSmemUnrollPiS_j_param_1,
	.param .u32 _Z16reduceSmemUnrollPiS_j_param_2
)
{
	.reg .pred 	%p<16>;
	.reg .b32 	%r<60>;
	.reg .b64 	%rd<15>;
	// demoted variable
	.shared .align 4 .b8 _ZZ16reduceSmemUnrollPiS_jE4smem[256];
	ld.param.u64 	%rd1, [_Z16reduceSmemUnrollPiS_j_param_0];
	ld.param.u64 	%rd2, [_Z16reduceSmemUnrollPiS_j_param_1];
	ld.param.u32 	%r10, [_Z16reduceSmemUnrollPiS_j_param_2];
	mov.u32 	%r1, %tid.x;
	mov.u32 	%r2, %ctaid.x;
	mov.u32 	%r3, %ntid.x;
	mul.lo.s32 	%r11, %r3, %r2;
	shl.b32 	%r12, %r11, 2;
	add.s32 	%r4, %r12, %r1;
	mad.lo.s32 	%r5, %r3, 3, %r4;
	setp.gt.u32 	%p1, %r5, %r10;
	mov.b32 	%r59, 0;
	@%p1 bra 	$L__BB2_2;
	cvta.to.global.u64 	%rd3, %rd1;
	mul.wide.u32 	%rd4, %r4, 4;
	add.s64 	%rd5, %rd3, %rd4;
	ld.global.u32 	%r13, [%rd5];
	shl.b32 	%r14, %r3, 1;
	sub.s32 	%r15, %r5, %r14;
	mul.wide.u32 	%rd6, %r15, 4;
	add.s64 	%rd7, %rd3, %rd6;
	ld.global.u32 	%r16, [%rd7];
	add.s32 	%r17, %r15, %r3;
	mul.wide.u32 	%rd8, %r17, 4;
	add.s64 	%rd9, %rd3, %rd8;
	ld.global.u32 	%r18, [%rd9];
	mul.wide.u32 	%rd10, %r5, 4;
	add.s64 	%rd11, %rd3, %rd10;
	ld.global.u32 	%r19, [%rd11];
	add.s32 	%r20, %r16, %r13;
	add.s32 	%r21, %r20, %r18;
	add.s32 	%r59, %r21, %r19;
$L__BB2_2:
	shl.b32 	%r23, %r1, 2;
	mov.u32 	%r24, _ZZ16reduceSmemUnrollPiS_jE4smem;
	add.s32 	%r8, %r24, %r23;
	st.shared.u32 	[%r8], %r59;
	bar.sync 	0;
	setp.lt.u32 	%p2, %r3, 1024;
	setp.gt.u32 	%p3, %r1, 511;
	or.pred  	%p4, %p2, %p3;
	@%p4 bra 	$L__BB2_4;
	ld.shared.u32 	%r25, [%r8+2048];
	ld.shared.u32 	%r26, [%r8];
	add.s32 	%r27, %r26, %r25;
	st.shared.u32 	[%r8], %r27;
$L__BB2_4:
	bar.sync 	0;
	setp.lt.u32 	%p5, %r3, 512;
	setp.gt.u32 	%p6, %r1, 255;
	or.pred  	%p7, %p5, %p6;
	@%p7 bra 	$L__BB2_6;
	ld.shared.u32 	%r29, [%r8+1024];
	ld.shared.u32 	%r30, [%r8];
	add.s32 	%r31, %r30, %r29;
	st.shared.u32 	[%r8], %r31;
$L__BB2_6:
	bar.sync 	0;
	setp.lt.u32 	%p8, %r3, 256;
	setp.gt.u32 	%p9, %r1, 127;
	or.pred  	%p10, %p8, %p9;
	@%p10 bra 	$L__BB2_8;
	ld.shared.u32 	%r33, [%r8+512];
	ld.shared.u32 	%r34, [%r8];
	add.s32 	%r35, %r34, %r33;
	st.shared.u32 	[%r8], %r35;
$L__BB2_8:
	bar.sync 	0;
	setp.lt.u32 	%p11, %r3, 128;
	setp.gt.u32 	%p12, %r1, 63;
	or.pred  	%p13, %p11, %p12;
	@%p13 bra 	$L__BB2_10;
	ld.shared.u32 	%r37, [%r8+256];
	ld.shared.u32 	%r38, [%r8];
	add.s32 	%r39, %r38, %r37;
	st.shared.u32 	[%r8], %r39;
$L__BB2_10:
	bar.sync 	0;
	setp.gt.u32 	%p14, %r1, 31;
	@%p14 bra 	$L__BB2_13;
	ld.volatile.shared.u32 	%r40, [%r8+128];
	ld.volatile.shared.u32 	%r41, [%r8];
	add.s32 	%r42, %r41, %r40;
	st.volatile.shared.u32 	[%r8], %r42;
	ld.volatile.shared.u32 	%r43, [%r8+64];
	ld.volatile.shared.u32 	%r44, [%r8];
	add.s32 	%r45, %r44, %r43;
	st.volatile.shared.u32 	[%r8], %r45;
	ld.volatile.shared.u32 	%r46, [%r8+32];
	ld.volatile.shared.u32 	%r47, [%r8];
	add.s32 	%r48, %r47, %r46;
	st.volatile.shared.u32 	[%r8], %r48;
	ld.volatile.shared.u32 	%r49, [%r8+16];
	ld.volatile.shared.u32 	%r50, [%r8];
	add.s32 	%r51, %r50, %r49;
	st.volatile.shared.u32 	[%r8], %r51;
	ld.volatile.shared.u32 	%r52, [%r8+8];
	ld.volatile.shared.u32 	%r53, [%r8];
	add.s32 	%r54, %r53, %r52;
	st.volatile.shared.u32 	[%r8], %r54;
	ld.volatile.shared.u32 	%r55, [%r8+4];
	ld.volatile.shared.u32 	%r56, [%r8];
	add.s32 	%r57, %r56, %r55;
	st.volatile.shared.u32 	[%r8], %r57;
	setp.ne.s32 	%p15, %r1, 0;
	@%p15 bra 	$L__BB2_13;
	ld.shared.u32 	%r58, [_ZZ16reduceSmemUnrollPiS_jE4smem];
	cvta.to.global.u64 	%rd12, %rd2;
	mul.wide.u32 	%rd13, %r2, 4;
	add.s64 	%rd14, %rd12, %rd13;
	st.global.u32 	[%rd14], %r58;
$L__BB2_13:
	ret;

}
	// .globl	_Z19reduceSmemUnrollDynPiS_j
.visible .entry _Z19reduceSmemUnrollDynPiS_j(
	.param .u64 .ptr .align 1 _Z19reduceSmemUnrollDynPiS_j_param_0,
	.param .u64 .ptr .align 1 _Z19reduceSmemUnrollDynPiS_j_param_1,
	.param .u32 _Z19reduceSmemUnrollDynPiS_j_param_2
)
{
	.reg .pred 	%p<16>;
	.reg .b32 	%r<60>;
	.reg .b64 	%rd<15>;

	ld.param.u64 	%rd1, [_Z19reduceSmemUnrollDynPiS_j_param_0];
	ld.param.u64 	%rd2, [_Z19reduceSmemUnrollDynPiS_j_param_1];
	ld.param.u32 	%r10, [_Z19reduceSmemUnrollDynPiS_j_param_2];
	mov.u32 	%r1, %tid.x;
	mov.u32 	%r2, %ctaid.x;
	mov.u32 	%r3, %ntid.x;
	mul.lo.s32 	%r11, %r3, %r2;
	shl.b32 	%r12, %r11, 2;
	add.s32 	%r4, %r12, %r1;
	mad.lo.s32 	%r5, %r3, 3, %r4;
	setp.gt.u32 	%p1, %r5, %r10;
	mov.b32 	%r59, 0;
	@%p1 bra 	$L__BB3_2;
	cvta.to.global.u64 	%rd3, %rd1;
	mul.wide.u32 	%rd4, %r4, 4;
	add.s64 	%rd5, %rd3, %rd4;
	ld.global.u32 	%r13, [%rd5];
	shl.b32 	%r14, %r3, 1;
	sub.s32 	%r15, %r5, %r14;
	mul.wide.u32 	%rd6, %r15, 4;
	add.s64 	%rd7, %rd3, %rd6;
	ld.global.u32 	%r16, [%rd7];
	add.s32 	%r17, %r15, %r3;
	mul.wide.u32 	%rd8, %r17, 4;
	add.s64 	%rd9, %rd3, %rd8;
	ld.global.u32 	%r18, [%rd9];
	mul.wide.u32 	%rd10, %r5, 4;
	add.s64 	%rd11, %rd3, %rd10;
	ld.global.u32 	%r19, [%rd11];
	add.s32 	%r20, %r16, %r13;
	add.s32 	%r21, %r20, %r18;
	add.s32 	%r59, %r21, %r19;
$L__BB3_2:
	shl.b32 	%r23, %r1, 2;
	mov.u32 	%r24, smem;
	add.s32 	%r8, %r24, %r23;
	st.shared.u32 	[%r8], %r59;
	bar.sync 	0;
	setp.lt.u32 	%p2, %r3, 1024;
	setp.gt.u32 	%p3, %r1, 511;
	or.pred  	%p4, %p2, %p3;
	@%p4 bra 	$L__BB3_4;
	ld.shared.u32 	%r25, [%r8+2048];
	ld.shared.u32 	%r26, [%r8];
	add.s32 	%r27, %r26, %r25;
	st.shared.u32 	[%r8], %r27;
$L__BB3_4:
	bar.sync 	0;
	setp.lt.u32 	%p5, %r3, 512;
	setp.gt.u32 	%p6, %r1, 255;
	or.pred  	%p7, %p5, %p6;
	@%p7 bra 	$L__BB3_6;
	ld.shared.u32 	%r29, [%r8+1024];
	ld.shared.u32 	%r30, [%r8];
	add.s32 	%r31, %r30, %r29;
	st.shared.u32 	[%r8], %r31;
$L__BB3_6:
	bar.sync 	0;
	setp.lt.u32 	%p8, %r3, 256;
	setp.gt.u32 	%p9, %r1, 127;
	or.pred  	%p10, %p8, %p9;
	@%p10 bra 	$L__BB3_8;
	ld.shared.u32 	%r33, [%r8+512];
	ld.shared.u32 	%r34, [%r8];
	add.s32 	%r35, %r34, %r33;
	st.shared.u32 	[%r8], %r35;
$L__BB3_8:
	bar.sync 	0;
	setp.lt.u32 	%p11, %r3, 128;
	setp.gt.u32 	%p12, %r1, 63;
	or.pred  	%p13, %p11, %p12;
	@%p13 bra 	$L__BB3_10;
	ld.shared.u32 	%r37, [%r8+256];
	ld.shared.u32 	%r38, [%r8];
	add.s32 	%r39, %r38, %r37;
	st.shared.u32 	[%r8], %r39;
$L__BB3_10:
	bar.sync 	0;
	setp.gt.u32 	%p14, %r1, 31;
	@%p14 bra 	$L__BB3_13;
	ld.volatile.shared.u32 	%r40, [%r8+128];
	ld.volatile.shared.u32 	%r41, [%r8];
	add.s32 	%r42, %r41, %r40;
	st.volatile.shared.u32 	[%r8], %r42;
	ld.volatile.shared.u32 	%r43, [%r8+64];
	ld.volatile.shared.u32 	%r44, [%r8];
	add.s32 	%r45, %r44, %r43;
	st.volatile.shared.u32 	[%r8], %r45;
	ld.volatile.shared.u32 	%r46, [%r8+32];
	ld.volatile.shared.u32 	%r47, [%r8];
	add.s32 	%r48, %r47, %r46;
	st.volatile.shared.u32 	[%r8], %r48;
	ld.volatile.shared.u32 	%r49, [%r8+16];
	ld.volatile.shared.u32 	%r50, [%r8];
	add.s32 	%r51, %r50, %r49;
	st.volatile.shared.u32 	[%r8], %r51;
	ld.volatile.shared.u32 	%r52, [%r8+8];
	ld.volatile.shared.u32 	%r53, [%r8];
	add.s32 	%r54, %r53, %r52;
	st.volatile.shared.u32 	[%r8], %r54;
	ld.volatile.shared.u32 	%r55, [%r8+4];
	ld.volatile.shared.u32 	%r56, [%r8];
	add.s32 	%r57, %r56, %r55;
	st.volatile.shared.u32 	[%r8], %r57;
	setp.ne.s32 	%p15, %r1, 0;
	@%p15 bra 	$L__BB3_13;
	ld.shared.u32 	%r58, [smem];
	cvta.to.global.u64 	%rd12, %rd2;
	mul.wide.u32 	%rd13, %r2, 4;
	add.s64 	%rd14, %rd12, %rd13;
	st.global.u32 	[%rd14], %r58;
$L__BB3_13:
	ret;

}


// ===== COMPILED SASS (sm_100) =====

	.target	sm_100

	.elftype	@"ET_EXEC"


//--------------------- .note.nv.tkinfo           --------------------------
	.section	.note.nv.tkinfo,"",@"SHT_NOTE"
	.sectionflags	@"SHF_NOTE_NV_TKINFO"
	.tkinfo
        /*0018*/ 	.word	0x00000002
        /*0030*/ 	.string	""
        /*0030*/ 	.string	"ptxas"
        /*0030*/ 	.string	"Cuda compilation tools, release 13.0, V13.0.88"
        /*0030*/ 	.string	"Build cuda_13.0.r13.0/compiler.36424714_0"
        /*0030*/ 	.string	"-arch sm_100 -m 64 "



//--------------------- .note.nv.cuinfo           --------------------------
	.section	.note.nv.cuinfo,"",@"SHT_NOTE"
	.sectionflags	@"SHF_NOTE_NV_CUINFO"
        /*0018*/ 	.short	0x0002
        /*001a*/ 	.short	0x0064
        /*001c*/ 	.short	0x0082
	.zero		2


//--------------------- .nv.info                  --------------------------
	.section	.nv.info,"",@"SHT_CUDA_INFO"
	.align	4


	//----- nvinfo : EIATTR_REGCOUNT
	.align		4
        /*0000*/ 	.byte	0x04, 0x2f
        /*0002*/ 	.short	(.L_1 - .L_0)
	.align		4
.L_0:
        /*0004*/ 	.word	index@(_Z10reduceGmemPiS_j)
        /*0008*/ 	.word	0x00000010


	//----- nvinfo : EIATTR_FRAME_SIZE
	.align		4
.L_1:
        /*000c*/ 	.byte	0x04, 0x11
        /*000e*/ 	.short	(.L_3 - .L_2)
	.align		4
.L_2:
        /*0010*/ 	.word	index@(_Z10reduceGmemPiS_j)
        /*0014*/ 	.word	0x00000000


	//----- nvinfo : EIATTR_REGCOUNT
	.align		4
.L_3:
        /*0018*/ 	.byte	0x04, 0x2f
        /*001a*/ 	.short	(.L_5 - .L_4)
	.align		4
.L_4:
        /*001c*/ 	.word	index@(_Z10reduceSmemPiS_j)
        /*0020*/ 	.word	0x0000000d


	//----- nvinfo : EIATTR_FRAME_SIZE
	.align		4
.L_5:
        /*0024*/ 	.byte	0x04, 0x11
        /*0026*/ 	.short	(.L_7 - .L_6)
	.align		4
.L_6:
        /*0028*/ 	.word	index@(_Z10reduceSmemPiS_j)
        /*002c*/ 	.word	0x00000000


	//----- nvinfo : EIATTR_REGCOUNT
	.align		4
.L_7:
        /*0030*/ 	.byte	0x04, 0x2f
        /*0032*/ 	.short	(.L_9 - .L_8)
	.align		4
.L_8:
        /*0034*/ 	.word	index@(_Z16reduceSmemUnrollPiS_j)
        /*0038*/ 	.word	0x00000012


	//----- nvinfo : EIATTR_FRAME_SIZE
	.align		4
.L_9:
        /*003c*/ 	.byte	0x04, 0x11
        /*003e*/ 	.short	(.L_11 - .L_10)
	.align		4
.L_10:
        /*0040*/ 	.word	index@(_Z16reduceSmemUnrollPiS_j)
        /*0044*/ 	.word	0x00000000


	//----- nvinfo : EIATTR_REGCOUNT
	.align		4
.L_11:
        /*0048*/ 	.byte	0x04, 0x2f
        /*004a*/ 	.short	(.L_13 - .L_12)
	.align		4
.L_12:
        /*004c*/ 	.word	index@(_Z19reduceSmemUnrollDynPiS_j)
        /*0050*/ 	.word	0x00000012


	//----- nvinfo : EIATTR_FRAME_SIZE
	.align		4
.L_13:
        /*0054*/ 	.byte	0x04, 0x11
        /*0056*/ 	.short	(.L_15 - .L_14)
	.align		4
.L_14:
        /*0058*/ 	.word	index@(_Z19reduceSmemUnrollDynPiS_j)
        /*005c*/ 	.word	0x00000000


	//----- nvinfo : EIATTR_MIN_STACK_SIZE
	.align		4
.L_15:
        /*0060*/ 	.byte	0x04, 0x12
        /*0062*/ 	.short	(.L_17 - .L_16)
	.align		4
.L_16:
        /*0064*/ 	.word	index@(_Z19reduceSmemUnrollDynPiS_j)
        /*0068*/ 	.word	0x00000000


	//----- nvinfo : EIATTR_MIN_STACK_SIZE
	.align		4
.L_17:
        /*006c*/ 	.byte	0x04, 0x12
        /*006e*/ 	.short	(.L_19 - .L_18)
	.align		4
.L_18:
        /*0070*/ 	.word	index@(_Z16reduceSmemUnrollPiS_j)
        /*0074*/ 	.word	0x00000000


	//----- nvinfo : EIATTR_MIN_STACK_SIZE
	.align		4
.L_19:
        /*0078*/ 	.byte	0x04, 0x12
        /*007a*/ 	.short	(.L_21 - .L_20)
	.align		4
.L_20:
        /*007c*/ 	.word	index@(_Z10reduceSmemPiS_j)
        /*0080*/ 	.word	0x00000000


	//----- nvinfo : EIATTR_MIN_STACK_SIZE
	.align		4
.L_21:
        /*0084*/ 	.byte	0x04, 0x12
        /*0086*/ 	.short	(.L_23 - .L_22)
	.align		4
.L_22:
        /*0088*/ 	.word	index@(_Z10reduceGmemPiS_j)
        /*008c*/ 	.word	0x00000000
.L_23:


//--------------------- .nv.compat                --------------------------
	.section	.nv.compat,"",@"SHT_CUDA_COMPAT_INFO"
	.align	4
        /*0000*/ 	.byte	0x02, 0x09, 0x00, 0x00, 0x02, 0x02, 0x01, 0x00, 0x02, 0x05, 0x05, 0x00, 0x03, 0x07, 0x01, 0x01
        /*0010*/ 	.byte	0x02, 0x03, 0x00, 0x00, 0x02, 0x06, 0x01, 0x00, 0x04, 0x0b, 0x08, 0x00, 0x09, 0x00, 0x00, 0x00
        /*0020*/ 	.byte	0x00, 0x00, 0x00, 0x00


//--------------------- .nv.info._Z19reduceSmemUnrollDynPiS_j --------------------------
	.section	.nv.info._Z19reduceSmemUnrollDynPiS_j,"",@"SHT_CUDA_INFO"
	.sectionflags	@""
	.align	4


	//----- nvinfo : EIATTR_CUDA_API_VERSION
	.align		4
        /*0000*/ 	.byte	0x04, 0x37
        /*0002*/ 	.short	(.L_25 - .L_24)
.L_24:
        /*0004*/ 	.word	0x00000082


	//----- nvinfo : EIATTR_KPARAM_INFO
	.align		4
.L_25:
        /*0008*/ 	.byte	0x04, 0x17
        /*000a*/ 	.short	(.L_27 - .L_26)
.L_26:
        /*000c*/ 	.word	0x00000000
        /*0010*/ 	.short	0x0002
        /*0012*/ 	.short	0x0010
        /*0014*/ 	.byte	0x00, 0xf0, 0x11, 0x00


	//----- nvinfo : EIATTR_KPARAM_INFO
	.align		4
.L_27:
        /*0018*/ 	.byte	0x04, 0x17
        /*001a*/ 	.short	(.L_29 - .L_28)
.L_28:
        /*001c*/ 	.word	0x00000000
        /*0020*/ 	.short	0x0001
        /*0022*/ 	.short	0x0008
        /*0024*/ 	.byte	0x00, 0xf5, 0x21, 0x00


	//----- nvinfo : EIATTR_KPARAM_INFO
	.align		4
.L_29:
        /*0028*/ 	.byte	0x04, 0x17
        /*002a*/ 	.short	(.L_31 - .L_30)
.L_30:
        /*002c*/ 	.word	0x00000000
        /*0030*/ 	.short	0x0000
        /*0032*/ 	.short	0x0000
        /*0034*/ 	.byte	0x00, 0xf5, 0x21, 0x00


	//----- nvinfo : EIATTR_SPARSE_MMA_MASK
	.align		4
.L_31:
        /*0038*/ 	.byte	0x03, 0x50
        /*003a*/ 	.short	0x0000


	//----- nvinfo : EIATTR_MAXREG_COUNT
	.align		4
        /*003c*/ 	.byte	0x03, 0x1b
        /*003e*/ 	.short	0x00ff


	//----- nvinfo : EIATTR_NUM_BARRIERS
	.align		4
        /*0040*/ 	.byte	0x02, 0x4c
        /*0042*/ 	.byte	0x01
	.zero		1


	//----- nvinfo : EIATTR_MERCURY_ISA_VERSION
	.align		4
        /*0044*/ 	.byte	0x03, 0x5f
        /*0046*/ 	.short	0x0101


	//----- nvinfo : EIATTR_VRC_CTA_INIT_COUNT
	.align		4
        /*0048*/ 	.byte	0x02, 0x4a
	.zero		1
	.zero		1


	//----- nvinfo : EIATTR_EXIT_INSTR_OFFSETS
	.align		4
        /*004c*/ 	.byte	0x04, 0x1c
        /*004e*/ 	.short	(.L_33 - .L_32)


	//   ....[0]....
.L_32:
        /*0050*/ 	.word	0x000003b0


	//   ....[1]....
        /*0054*/ 	.word	0x00000550


	//   ....[2]....
        /*0058*/ 	.word	0x000005a0


	//----- nvinfo : EIATTR_CBANK_PARAM_SIZE
	.align		4
.L_33:
        /*005c*/ 	.byte	0x03, 0x19
        /*005e*/ 	.short	0x0014


	//----- nvinfo : EIATTR_PARAM_CBANK
	.align		4
        /*0060*/ 	.byte	0x04, 0x0a
        /*0062*/ 	.short	(.L_35 - .L_34)
	.align		4
.L_34:
        /*0064*/ 	.word	index@(.nv.constant0._Z19reduceSmemUnrollDynPiS_j)
        /*0068*/ 	.short	0x0380
        /*006a*/ 	.short	0x0014


	//----- nvinfo : EIATTR_SW_WAR
	.align		4
.L_35:
        /*006c*/ 	.byte	0x04, 0x36
        /*006e*/ 	.short	(.L_37 - .L_36)
.L_36:
        /*0070*/ 	.word	0x00000008
.L_37:


//--------------------- .nv.info._Z16reduceSmemUnrollPiS_j --------------------------
	.section	.nv.info._Z16reduceSmemUnrollPiS_j,"",@"SHT_CUDA_INFO"
	.sectionflags	@""
	.align	4


	//----- nvinfo : EIATTR_CUDA_API_VERSION
	.align		4
        /*0000*/ 	.byte	0x04, 0x37
        /*0002*/ 	.short	(.L_39 - .L_38)
.L_38:
        /*0004*/ 	.word	0x00000082


	//----- nvinfo : EIATTR_KPARAM_INFO
	.align		4
.L_39:
        /*0008*/ 	.byte	0x04, 0x17
        /*000a*/ 	.short	(.L_41 - .L_40)
.L_40:
        /*000c*/ 	.word	0x00000000
        /*0010*/ 	.short	0x0002
        /*0012*/ 	.short	0x0010
        /*0014*/ 	.byte	0x00, 0xf0, 0x11, 0x00


	//----- nvinfo : EIATTR_KPARAM_INFO
	.align		4
.L_41:
        /*0018*/ 	.byte	0x04, 0x17
        /*001a*/ 	.short	(.L_43 - .L_42)
.L_42:
        /*001c*/ 	.word	0x00000000
        /*0020*/ 	.short	0x0001
        /*0022*/ 	.short	0x0008
        /*0024*/ 	.byte	0x00, 0xf5, 0x21, 0x00


	//----- nvinfo : EIATTR_KPARAM_INFO
	.align		4
.L_43:
        /*0028*/ 	.byte	0x04, 0x17
        /*002a*/ 	.short	(.L_45 - .L_44)
.L_44:
        /*002c*/ 	.word	0x00000000
        /*0030*/ 	.short	0x0000
        /*0032*/ 	.short	0x0000
        /*0034*/ 	.byte	0x00, 0xf5, 0x21, 0x00


	//----- nvinfo : EIATTR_SPARSE_MMA_MASK
	.align		4
.L_45:
        /*0038*/ 	.byte	0x03, 0x50
        /*003a*/ 	.short	0x0000


	//----- nvinfo : EIATTR_MAXREG_COUNT
	.align		4
        /*003c*/ 	.byte	0x03, 0x1b
        /*003e*/ 	.short	0x00ff


	//----- nvinfo : EIATTR_NUM_BARRIERS
	.align		4
        /*0040*/ 	.byte	0x02, 0x4c
        /*0042*/ 	.byte	0x01
	.zero		1


	//----- nvinfo : EIATTR_MERCURY_ISA_VERSION
	.align		4
        /*0044*/ 	.byte	0x03, 0x5f
        /*0046*/ 	.short	0x0101


	//----- nvinfo : EIATTR_VRC_CTA_INIT_COUNT
	.align		4
        /*0048*/ 	.byte	0x02, 0x4a
	.zero		1
	.zero		1


	//----- nvinfo : EIATTR_EXIT_INSTR_OFFSETS
	.align		4
        /*004c*/ 	.byte	0x04, 0x1c
        /*004e*/ 	.short	(.L_47 - .L_46)


	//   ....[0]....
.L_46:
        /*0050*/ 	.word	0x000003b0


	//   ....[1]....
        /*0054*/ 	.word	0x00000550


	//   ....[2]....
        /*0058*/ 	.word	0x000005a0


	//----- nvinfo : EIATTR_CBANK_PARAM_SIZE
	.align		4
.L_47:
        /*005c*/ 	.byte	0x03, 0x19
        /*005e*/ 	.short	0x0014


	//----- nvinfo : EIATTR_PARAM_CBANK
	.align		4
        /*0060*/ 	.byte	0x04, 0x0a
        /*0062*/ 	.short	(.L_49 - .L_48)
	.align		4
.L_48:
        /*0064*/ 	.word	index@(.nv.constant0._Z16reduceSmemUnrollPiS_j)
        /*0068*/ 	.short	0x0380
        /*006a*/ 	.short	0x0014


	//----- nvinfo : EIATTR_SW_WAR
	.align		4
.L_49:
        /*006c*/ 	.byte	0x04, 0x36
        /*006e*/ 	.short	(.L_51 - .L_50)
.L_50:
        /*0070*/ 	.word	0x00000008
.L_51:


//--------------------- .nv.info._Z10reduceSmemPiS_j --------------------------
	.section	.nv.info._Z10reduceSmemPiS_j,"",@"SHT_CUDA_INFO"
	.sectionflags	@""
	.align	4


	//----- nvinfo : EIATTR_CUDA_API_VERSION
	.align		4
        /*0000*/ 	.byte	0x04, 0x37
        /*0002*/ 	.short	(.L_53 - .L_52)
.L_52:
        /*0004*/ 	.word	0x00000082


	//----- nvinfo : EIATTR_KPARAM_INFO
	.align		4
.L_53:
        /*0008*/ 	.byte	0x04, 0x17
        /*000a*/ 	.short	(.L_55 - .L_54)
.L_54:
        /*000c*/ 	.word	0x00000000
        /*0010*/ 	.short	0x0002
        /*0012*/ 	.short	0x0010
        /*0014*/ 	.byte	0x00, 0xf0, 0x11, 0x00


	//----- nvinfo : EIATTR_KPARAM_INFO
	.align		4
.L_55:
        /*0018*/ 	.byte	0x04, 0x17
        /*001a*/ 	.short	(.L_57 - .L_56)
.L_56:
        /*001c*/ 	.word	0x00000000
        /*0020*/ 	.short	0x0001
        /*0022*/ 	.short	0x0008
        /*0024*/ 	.byte	0x00, 0xf5, 0x21, 0x00


	//----- nvinfo : EIATTR_KPARAM_INFO
	.align		4
.L_57:
        /*0028*/ 	.byte	0x04, 0x17
        /*002a*/ 	.short	(.L_59 - .L_58)
.L_58:
        /*002c*/ 	.word	0x00000000
        /*0030*/ 	.short	0x0000
        /*0032*/ 	.short	0x0000
        /*0034*/ 	.byte	0x00, 0xf5, 0x21, 0x00


	//----- nvinfo : EIATTR_SPARSE_MMA_MASK
	.align		4
.L_59:
        /*0038*/ 	.byte	0x03, 0x50
        /*003a*/ 	.short	0x0000


	//----- nvinfo : EIATTR_MAXREG_COUNT
	.align		4
        /*003c*/ 	.byte	0x03, 0x1b
        /*003e*/ 	.short	0x00ff


	//----- nvinfo : EIATTR_NUM_BARRIERS
	.align		4
        /*0040*/ 	.byte	0x02, 0x4c
        /*0042*/ 	.byte	0x01
	.zero		1


	//----- nvinfo : EIATTR_MERCURY_ISA_VERSION
	.align		4
        /*0044*/ 	.byte	0x03, 0x5f
        /*0046*/ 	.short	0x0101


	//----- nvinfo : EIATTR_VRC_CTA_INIT_COUNT
	.align		4
        /*0048*/ 	.byte	0x02, 0x4a
	.zero		1
	.zero		1


	//----- nvinfo : EIATTR_EXIT_INSTR_OFFSETS
	.align		4
        /*004c*/ 	.byte	0x04, 0x1c
        /*004e*/ 	.short	(.L_61 - .L_60)


	//   ....[0]....
.L_60:
        /*0050*/ 	.word	0x00000080


	//   ....[1]....
        /*0054*/ 	.word	0x00000310


	//   ....[2]....
        /*0058*/ 	.word	0x000004b0


	//   ....[3]....
        /*005c*/ 	.word	0x00000500


	//----- nvinfo : EIATTR_CBANK_PARAM_SIZE
	.align		4
.L_61:
        /*0060*/ 	.byte	0x03, 0x19
        /*0062*/ 	.short	0x0014


	//----- nvinfo : EIATTR_PARAM_CBANK
	.align		4
        /*0064*/ 	.byte	0x04, 0x0a
        /*0066*/ 	.short	(.L_63 - .L_62)
	.align		4
.L_62:
        /*0068*/ 	.word	index@(.nv.constant0._Z10reduceSmemPiS_j)
        /*006c*/ 	.short	0x0380
        /*006e*/ 	.short	0x0014


	//----- nvinfo : EIATTR_SW_WAR
	.align		4
.L_63:
        /*0070*/ 	.byte	0x04, 0x36
        /*0072*/ 	.short	(.L_65 - .L_64)
.L_64:
        /*0074*/ 	.word	0x00000008
.L_65:


//--------------------- .nv.info._Z10reduceGmemPiS_j --------------------------
	.section	.nv.info._Z10reduceGmemPiS_j,"",@"SHT_CUDA_INFO"
	.sectionflags	@""
	.align	4


	//----- nvinfo : EIATTR_CUDA_API_VERSION
	.align		4
        /*0000*/ 	.byte	0x04, 0x37
        /*0002*/ 	.short	(.L_67 - .L_66)
.L_66:
        /*0004*/ 	.word	0x00000082


	//----- nvinfo : EIATTR_KPARAM_INFO
	.align		4
.L_67:
        /*0008*/ 	.byte	0x04, 0x17
        /*000a*/ 	.short	(.L_69 - .L_68)
.L_68:
        /*000c*/ 	.word	0x00000000
        /*0010*/ 	.short	0x0002
        /*0012*/ 	.short	0x0010
        /*0014*/ 	.byte	0x00, 0xf0, 0x11, 0x00


	//----- nvinfo : EIATTR_KPARAM_INFO
	.align		4
.L_69:
        /*0018*/ 	.byte	0x04, 0x17
        /*001a*/ 	.short	(.L_71 - .L_70)
.L_70:
        /*001c*/ 	.word	0x00000000
        /*0020*/ 	.short	0x0001
        /*0022*/ 	.short	0x0008
        /*0024*/ 	.byte	0x00, 0xf5, 0x21, 0x00


	//----- nvinfo : EIATTR_KPARAM_INFO
	.align		4
.L_71:
        /*0028*/ 	.byte	0x04, 0x17
        /*002a*/ 	.short	(.L_73 - .L_72)
.L_72:
        /*002c*/ 	.word	0x00000000
        /*0030*/ 	.short	0x0000
        /*0032*/ 	.short	0x0000
        /*0034*/ 	.byte	0x00, 0xf5, 0x21, 0x00


	//----- nvinfo : EIATTR_SPARSE_MMA_MASK
	.align		4
.L_73:
        /*0038*/ 	.byte	0x03, 0x50
        /*003a*/ 	.short	0x0000


	//----- nvinfo : EIATTR_MAXREG_COUNT
	.align		4
        /*003c*/ 	.byte	0x03, 0x1b
        /*003e*/ 	.short	0x00ff


	//----- nvinfo : EIATTR_NUM_BARRIERS
	.align		4
        /*0040*/ 	.byte	0x02, 0x4c
        /*0042*/ 	.byte	0x01
	.zero		1


	//----- nvinfo : EIATTR_MERCURY_ISA_VERSION
	.align		4
        /*0044*/ 	.byte	0x03, 0x5f
        /*0046*/ 	.short	0x0101


	//----- nvinfo : EIATTR_VRC_CTA_INIT_COUNT
	.align		4
        /*0048*/ 	.byte	0x02, 0x4a
	.zero		1
	.zero		1


	//----- nvinfo : EIATTR_EXIT_INSTR_OFFSETS
	.align		4
        /*004c*/ 	.byte	0x04, 0x1c
        /*004e*/ 	.short	(.L_75 - .L_74)


	//   ....[0]....
.L_74:
        /*0050*/ 	.word	0x00000090


	//   ....[1]....
        /*0054*/ 	.word	0x00000360


	//   ....[2]....
        /*0058*/ 	.word	0x00000560


	//   ....[3]....
        /*005c*/ 	.word	0x000005b0


	//----- nvinfo : EIATTR_CRS_STACK_SIZE
	.align		4
.L_75:
        /*0060*/ 	.byte	0x04, 0x1e
        /*0062*/ 	.short	(.L_77 - .L_76)
.L_76:
        /*0064*/ 	.word	0x00000000


	//----- nvinfo : EIATTR_CBANK_PARAM_SIZE
	.align		4
.L_77:
        /*0068*/ 	.byte	0x03, 0x19
        /*006a*/ 	.short	0x0014


	//----- nvinfo : EIATTR_PARAM_CBANK
	.align		4
        /*006c*/ 	.byte	0x04, 0x0a
        /*006e*/ 	.short	(.L_79 - .L_78)
	.align		4
.L_78:
        /*0070*/ 	.word	index@(.nv.constant0._Z10reduceGmemPiS_j)
        /*0074*/ 	.short	0x0380
        /*0076*/ 	.short	0x0014


	//----- nvinfo : EIATTR_SW_WAR
	.align		4
.L_79:
        /*0078*/ 	.byte	0x04, 0x36
        /*007a*/ 	.short	(.L_81 - .L_80)
.L_80:
        /*007c*/ 	.word	0x00000008
.L_81:


//--------------------- .nv.callgraph             --------------------------
	.section	.nv.callgraph,"",@"SHT_CUDA_CALLGRAPH"
	.align	4
	.sectionentsize	8
	.align		4
        /*0000*/ 	.word	0x00000000
	.align		4
        /*0004*/ 	.word	0xffffffff
	.align		4
        /*0008*/ 	.word	0x00000000
	.align		4
        /*000c*/ 	.word	0xfffffffe
	.align		4
        /*0010*/ 	.word	0x00000000
	.align		4
        /*0014*/ 	.word	0xfffffffd
	.align		4
        /*0018*/ 	.word	0x00000000
	.align		4
        /*001c*/ 	.word	0xfffffffc


//--------------------- .text._Z19reduceSmemUnrollDynPiS_j --------------------------
	.section	.text._Z19reduceSmemUnrollDynPiS_j,"ax",@progbits
	.align	128
        .global         _Z19reduceSmemUnrollDynPiS_j
        .type           _Z19reduceSmemUnrollDynPiS_j,@function
        .size           _Z19reduceSmemUnrollDynPiS_j,(.L_x_12 - _Z19reduceSmemUnrollDynPiS_j)
        .other          _Z19reduceSmemUnrollDynPiS_j,@"STO_CUDA_ENTRY STV_DEFAULT"
_Z19reduceSmemUnrollDynPiS_j:
.text._Z19reduceSmemUnrollDynPiS_j:
[----:B------:R-:W-:Y:S01]  /*0000*/  LDC R1, c[0x0][0x37c] ;  /* 0x0000df00ff017b82 */ /* 0x000fe20000000800 */
[----:B------:R-:W0:Y:S07]  /*0010*/  S2R R0, SR_CTAID.X ;  /* 0x0000000000007919 */ /* 0x000e2e0000002500 */
[----:B------:R-:W0:Y:S01]  /*0020*/  LDC R3, c[0x0][0x360] ;  /* 0x0000d800ff037b82 */ /* 0x000e220000000800 */
[----:B------:R-:W1:Y:S01]  /*0030*/  LDCU UR4, c[0x0][0x390] ;  /* 0x00007200ff0477ac */ /* 0x000e620008000800 */
[----:B------:R-:W2:Y:S01]  /*0040*/  S2R R2, SR_TID.X ;  /* 0x0000000000027919 */ /* 0x000ea20000002100 */
[----:B------:R-:W3:Y:S01]  /*0050*/  LDCU.64 UR6, c[0x0][0x358] ;  /* 0x00006b00ff0677ac */ /* 0x000ee20008000a00 */
[----:B0-----:R-:W-:-:S04]  /*0060*/  IMAD R5, R0, R3, RZ ;  /* 0x0000000300057224 */ /* 0x001fc800078e02ff */
[----:B--2---:R-:W-:-:S04]  /*0070*/  IMAD R5, R5, 0x4, R2 ;  /* 0x0000000405057824 */ /* 0x004fc800078e0202 */
[----:B------:R-:W-:-:S05]  /*0080*/  IMAD R12, R3, 0x3, R5 ;  /* 0x00000003030c7824 */ /* 0x000fca00078e0205 */
[----:B-1----:R-:W-:-:S13]  /*0090*/  ISETP.GT.U32.AND P0, PT, R12, UR4, PT ;  /* 0x000000040c007c0c */ /* 0x002fda000bf04070 */
[----:B------:R-:W0:Y:S01]  /*00a0*/  @!P0 LDC.64 R10, c[0x0][0x380] ;  /* 0x0000e000ff0a8b82 */ /* 0x000e220000000a00 */
[----:B------:R-:W-:-:S04]  /*00b0*/  @!P0 IMAD R6, R3, -0x2, R12 ;  /* 0xfffffffe03068824 */ /* 0x000fc800078e020c */
[----:B------:R-:W-:Y:S02]  /*00c0*/  @!P0 IMAD.IADD R9, R6, 0x1, R3 ;  /* 0x0000000106098824 */ /* 0x000fe400078e0203 */
[----:B0-----:R-:W-:-:S04]  /*00d0*/  @!P0 IMAD.WIDE.U32 R4, R5, 0x4, R10 ;  /* 0x0000000405048825 */ /* 0x001fc800078e000a */
[--C-:B------:R-:W-:Y:S02]  /*00e0*/  @!P0 IMAD.WIDE.U32 R6, R6, 0x4, R10.reuse ;  /* 0x0000000406068825 */ /* 0x100fe400078e000a */
[----:B---3--:R-:W2:Y:S02]  /*00f0*/  @!P0 LDG.E R4, desc[UR6][R4.64] ;  /* 0x0000000604048981 */ /* 0x008ea4000c1e1900 */
[--C-:B------:R-:W-:Y:S02]  /*0100*/  @!P0 IMAD.WIDE.U32 R8, R9, 0x4, R10.reuse ;  /* 0x0000000409088825 */ /* 0x100fe400078e000a */
[----:B------:R-:W2:Y:S02]  /*0110*/  @!P0 LDG.E R7, desc[UR6][R6.64] ;  /* 0x0000000606078981 */ /* 0x000ea4000c1e1900 */
[----:B------:R-:W-:Y:S02]  /*0120*/  @!P0 IMAD.WIDE.U32 R10, R12, 0x4, R10 ;  /* 0x000000040c0a8825 */ /* 0x000fe400078e000a */
[----:B------:R-:W2:Y:S04]  /*0130*/  @!P0 LDG.E R8, desc[UR6][R8.64] ;  /* 0x0000000608088981 */ /* 0x000ea8000c1e1900 */
[----:B------:R-:W3:Y:S01]  /*0140*/  @!P0 LDG.E R10, desc[UR6][R10.64] ;  /* 0x000000060a0a8981 */ /* 0x000ee2000c1e1900 */
[----:B------:R-:W0:Y:S01]  /*0150*/  S2UR UR5, SR_CgaCtaId ;  /* 0x00000000000579c3 */ /* 0x000e220000008800 */
[----:B------:R-:W-:Y:S01]  /*0160*/  UMOV UR4, 0x400 ;  /* 0x0000040000047882 */ /* 0x000fe20000000000 */
[----:B------:R-:W-:Y:S01]  /*0170*/  HFMA2 R13, -RZ, RZ, 0, 0 ;  /* 0x00000000ff0d7431 */ /* 0x000fe200000001ff */
[----:B------:R-:W-:Y:S01]  /*0180*/  ISETP.GT.U32.AND P1, PT, R2, 0x1ff, PT ;  /* 0x000001ff0200780c */ /* 0x000fe20003f24070 */
[----:B0-----:R-:W-:-:S03]  /*0190*/  ULEA UR4, UR5, UR4, 0x18 ;  /* 0x0000000405047291 */ /* 0x001fc6000f8ec0ff */
[----:B------:R-:W-:Y:S02]  /*01a0*/  ISETP.LT.U32.OR P1, PT, R3, 0x400, P1 ;  /* 0x000004000300780c */ /* 0x000fe40000f21470 */
[----:B--2---:R-:W-:Y:S02]  /*01b0*/  @!P0 IADD3 R15, PT, PT, R8, R7, R4 ;  /* 0x00000007080f8210 */ /* 0x004fe40007ffe004 */
[----:B------:R-:W-:-:S03]  /*01c0*/  LEA R4, R2, UR4, 0x2 ;  /* 0x0000000402047c11 */ /* 0x000fc6000f8e10ff */
[----:B---3--:R-:W-:-:S05]  /*01d0*/  @!P0 IMAD.IADD R13, R10, 0x1, R15 ;  /* 0x000000010a0d8824 */ /* 0x008fca00078e020f */
[----:B------:R-:W-:Y:S01]  /*01e0*/  STS [R4], R13 ;  /* 0x0000000d04007388 */ /* 0x000fe20000000800 */
[----:B------:R-:W-:Y:S06]  /*01f0*/  BAR.SYNC.DEFER_BLOCKING 0x0 ;  /* 0x0000000000007b1d */ /* 0x000fec0000010000 */
[----:B------:R-:W-:Y:S04]  /*0200*/  @!P1 LDS R5, [R4+0x800] ;  /* 0x0008000004059984 */ /* 0x000fe80000000800 */
[----:B------:R-:W0:Y:S01]  /*0210*/  @!P1 LDS R6, [R4] ;  /* 0x0000000004069984 */ /* 0x000e220000000800 */
[----:B------:R-:W-:-:S04]  /*0220*/  ISETP.GT.U32.AND P0, PT, R2, 0xff, PT ;  /* 0x000000ff0200780c */ /* 0x000fc80003f04070 */
[----:B------:R-:W-:Y:S01]  /*0230*/  ISETP.LT.U32.OR P0, PT, R3, 0x200, P0 ;  /* 0x000002000300780c */ /* 0x000fe20000701470 */
[----:B0-----:R-:W-:-:S05]  /*0240*/  @!P1 IMAD.IADD R5, R5, 0x1, R6 ;  /* 0x0000000105059824 */ /* 0x001fca00078e0206 */
[----:B------:R-:W-:Y:S01]  /*0250*/  @!P1 STS [R4], R5 ;  /* 0x0000000504009388 */ /* 0x000fe20000000800 */
[----:B------:R-:W-:Y:S06]  /*0260*/  BAR.SYNC.DEFER_BLOCKING 0x0 ;  /* 0x0000000000007b1d */ /* 0x000fec0000010000 */
[----:B------:R-:W-:Y:S04]  /*0270*/  @!P0 LDS R6, [R4+0x400] ;  /* 0x0004000004068984 */ /* 0x000fe80000000800 */
[----:B------:R-:W0:Y:S01]  /*0280*/  @!P0 LDS R7, [R4] ;  /* 0x0000000004078984 */ /* 0x000e220000000800 */
[----:B------:R-:W-:-:S04]  /*0290*/  ISETP.GT.U32.AND P1, PT, R2, 0x7f, PT ;  /* 0x0000007f0200780c */ /* 0x000fc80003f24070 */
[----:B------:R-:W-:Y:S02]  /*02a0*/  ISETP.LT.U32.OR P1, PT, R3, 0x100, P1 ;  /* 0x000001000300780c */ /* 0x000fe40000f21470 */
[----:B0-----:R-:W-:-:S05]  /*02b0*/  @!P0 IADD3 R7, PT, PT, R6, R7, RZ ;  /* 0x0000000706078210 */ /* 0x001fca0007ffe0ff */
[----:B------:R-:W-:Y:S01]  /*02c0*/  @!P0 STS [R4], R7 ;  /* 0x0000000704008388 */ /* 0x000fe20000000800 */
        /* <DEDUP_REMOVED lines=10> */
[----:B------:R-:W-:-:S02]  /*0370*/  ISETP.GT.U32.AND P1, PT, R2, 0x1f, PT ;  /* 0x0000001f0200780c */ /* 0x000fc40003f24070 */
[----:B0-----:R-:W-:-:S05]  /*0380*/  @!P0 IADD3 R3, PT, PT, R3, R6, RZ ;  /* 0x0000000603038210 */ /* 0x001fca0007ffe0ff */
[----:B------:R0:W-:Y:S01]  /*0390*/  @!P0 STS [R4], R3 ;  /* 0x0000000304008388 */ /* 0x0001e20000000800 */
[----:B------:R-:W-:Y:S06]  /*03a0*/  BAR.SYNC.DEFER_BLOCKING 0x0 ;  /* 0x0000000000007b1d */ /* 0x000fec0000010000 */
[----:B------:R-:W-:Y:S05]  /*03b0*/  @P1 EXIT ;  /* 0x000000000000194d */ /* 0x000fea0003800000 */
[----:B0-----:R-:W-:Y:S01]  /*03c0*/  LDS R3, [R4+0x80] ;  /* 0x0000800004037984 */ /* 0x001fe20000000800 */
[----:B------:R-:W-:-:S03]  /*03d0*/  ISETP.NE.AND P0, PT, R2, RZ, PT ;  /* 0x000000ff0200720c */ /* 0x000fc60003f05270 */
[----:B------:R-:W0:Y:S02]  /*03e0*/  LDS R6, [R4] ;  /* 0x0000000004067984 */ /* 0x000e240000000800 */
[----:B0-----:R-:W-:-:S05]  /*03f0*/  IMAD.IADD R3, R3, 0x1, R6 ;  /* 0x0000000103037824 */ /* 0x001fca00078e0206 */
[----:B------:R-:W-:Y:S04]  /*0400*/  STS [R4], R3 ;  /* 0x0000000304007388 */ /* 0x000fe80000000800 */
[----:B------:R-:W-:Y:S04]  /*0410*/  LDS R5, [R4+0x40] ;  /* 0x0000400004057984 */ /* 0x000fe80000000800 */
[----:B------:R-:W0:Y:S02]  /*0420*/  LDS R6, [R4] ;  /* 0x0000000004067984 */ /* 0x000e240000000800 */
[----:B0-----:R-:W-:-:S05]  /*0430*/  IADD3 R5, PT, PT, R5, R6, RZ ;  /* 0x0000000605057210 */ /* 0x001fca0007ffe0ff */
[----:B------:R-:W-:Y:S04]  /*0440*/  STS [R4], R5 ;  /* 0x0000000504007388 */ /* 0x000fe80000000800 */
[----:B------:R-:W-:Y:S04]  /*0450*/  LDS R6, [R4+0x20] ;  /* 0x0000200004067984 */ /* 0x000fe80000000800 */
        /* <DEDUP_REMOVED lines=14> */
[----:B------:R0:W-:Y:S01]  /*0540*/  STS [R4], R5 ;  /* 0x0000000504007388 */ /* 0x0001e20000000800 */
[----:B------:R-:W-:Y:S05]  /*0550*/  @P0 EXIT ;  /* 0x000000000000094d */ /* 0x000fea0003800000 */
[----:B0-----:R-:W0:Y:S01]  /*0560*/  LDS R5, [UR4] ;  /* 0x00000004ff057984 */ /* 0x001e220008000800 */
[----:B------:R-:W1:Y:S02]  /*0570*/  LDC.64 R2, c[0x0][0x388] ;  /* 0x0000e200ff027b82 */ /* 0x000e640000000a00 */
[----:B-1----:R-:W-:-:S05]  /*0580*/  IMAD.WIDE.U32 R2, R0, 0x4, R2 ;  /* 0x0000000400027825 */ /* 0x002fca00078e0002 */
[----:B0-----:R-:W-:Y:S01]  /*0590*/  STG.E desc[UR6][R2.64], R5 ;  /* 0x0000000502007986 */ /* 0x001fe2000c101906 */
[----:B------:R-:W-:Y:S05]  /*05a0*/  EXIT ;  /* 0x000000000000794d */ /* 0x000fea0003800000 */
.L_x_0:
[----:B------:R-:W-:-:S00]  /*05b0*/  BRA `(.L_x_0) ;  /* 0xfffffffc00fc7947 */ /* 0x000fc0000383ffff */
[----:B------:R-:W-:-:S00]  /*05c0*/  NOP ;  /* 0x0000000000007918 */ /* 0x000fc00000000000 */
        /* <DEDUP_REMOVED lines=11> */
.L_x_12:


//--------------------- .text._Z16reduceSmemUnrollPiS_j --------------------------
	.section	.text._Z16reduceSmemUnrollPiS_j,"ax",@progbits
	.align	128
        .global         _Z16reduceSmemUnrollPiS_j
        .type           _Z16reduceSmemUnrollPiS_j,@function
        .size           _Z16reduceSmemUnrollPiS_j,(.L_x_13 - _Z16reduceSmemUnrollPiS_j)
        .other          _Z16reduceSmemUnrollPiS_j,@"STO_CUDA_ENTRY STV_DEFAULT"
_Z16reduceSmemUnrollPiS_j:
.text._Z16reduceSmemUnrollPiS_j:
        /* <DEDUP_REMOVED lines=91> */
.L_x_1:
        /* <DEDUP_REMOVED lines=13> */
.L_x_13:


//--------------------- .text._Z10reduceSmemPiS_j --------------------------
	.section	.text._Z10reduceSmemPiS_j,"ax",@progbits
	.align	128
        .global         _Z10reduceSmemPiS_j
        .type           _Z10reduceSmemPiS_j,@function
        .size           _Z10reduceSmemPiS_j,(.L_x_14 - _Z10reduceSmemPiS_j)
        .other          _Z10reduceSmemPiS_j,@"STO_CUDA_ENTRY STV_DEFAULT"
_Z10reduceSmemPiS_j:
.text._Z10reduceSmemPiS_j:
[----:B------:R-:W-:Y:S01]  /*0000*/  LDC R1, c[0x0][0x37c] ;  /* 0x0000df00ff017b82 */ /* 0x000fe20000000800 */
[----:B------:R-:W0:Y:S07]  /*0010*/  S2R R0, SR_CTAID.X ;  /* 0x0000000000007919 */ /* 0x000e2e0000002500 */
[----:B------:R-:W0:Y:S01]  /*0020*/  LDC R9, c[0x0][0x360] ;  /* 0x0000d800ff097b82 */ /* 0x000e220000000800 */
[----:B------:R-:W1:Y:S01]  /*0030*/  LDCU UR4, c[0x0][0x390] ;  /* 0x00007200ff0477ac */ /* 0x000e620008000800 */
[----:B------:R-:W2:Y:S01]  /*0040*/  S2R R2, SR_TID.X ;  /* 0x0000000000027919 */ /* 0x000ea20000002100 */
[----:B0-----:R-:W-:-:S04]  /*0050*/  IMAD R3, R9, R0, RZ ;  /* 0x0000000009037224 */ /* 0x001fc800078e02ff */
[----:B--2---:R-:W-:-:S05]  /*0060*/  IMAD.IADD R4, R3, 0x1, R2 ;  /* 0x0000000103047824 */ /* 0x004fca00078e0202 */
[----:B-1----:R-:W-:-:S13]  /*0070*/  ISETP.GE.U32.AND P0, PT, R4, UR4, PT ;  /* 0x0000000404007c0c */ /* 0x002fda000bf06070 */
[----:B------:R-:W-:Y:S05]  /*0080*/  @P0 EXIT ;  /* 0x000000000000094d */ /* 0x000fea0003800000 */
[----:B------:R-:W0:Y:S01]  /*0090*/  LDCU.64 UR4, c[0x0][0x380] ;  /* 0x00007000ff0477ac */ /* 0x000e220008000a00 */
[----:B------:R-:W-:Y:S01]  /*00a0*/  IADD3 R3, P0, PT, R3, R2, RZ ;  /* 0x0000000203037210 */ /* 0x000fe20007f1e0ff */
[----:B------:R-:W1:Y:S04]  /*00b0*/  LDCU.64 UR6, c[0x0][0x358] ;  /* 0x00006b00ff0677ac */ /* 0x000e680008000a00 */
[----:B------:R-:W-:Y:S01]  /*00c0*/  IMAD.X R6, RZ, RZ, RZ, P0 ;  /* 0x000000ffff067224 */ /* 0x000fe200000e06ff */
[----:B0-----:R-:W-:-:S04]  /*00d0*/  LEA R4, P0, R3, UR4, 0x2 ;  /* 0x0000000403047c11 */ /* 0x001fc8000f8010ff */
[----:B------:R-:W-:-:S05]  /*00e0*/  LEA.HI.X R5, R3, UR5, R6, 0x2, P0 ;  /* 0x0000000503057c11 */ /* 0x000fca00080f1406 */
[----:B-1----:R-:W2:Y:S01]  /*00f0*/  LDG.E R4, desc[UR6][R4.64] ;  /* 0x0000000604047981 */ /* 0x002ea2000c1e1900 */
[----:B------:R-:W0:Y:S01]  /*0100*/  S2UR UR5, SR_CgaCtaId ;  /* 0x00000000000579c3 */ /* 0x000e220000008800 */
[C---:B------:R-:W-:Y:S01]  /*0110*/  ISETP.GT.U32.AND P1, PT, R2.reuse, 0x1ff, PT ;  /* 0x000001ff0200780c */ /* 0x040fe20003f24070 */
[----:B------:R-:W-:Y:S01]  /*0120*/  UMOV UR4, 0x400 ;  /* 0x0000040000047882 */ /* 0x000fe20000000000 */
[----:B------:R-:W-:Y:S02]  /*0130*/  ISETP.GT.U32.AND P0, PT, R2, 0xff, PT ;  /* 0x000000ff0200780c */ /* 0x000fe40003f04070 */
[C---:B------:R-:W-:Y:S02]  /*0140*/  ISETP.LT.U32.OR P1, PT, R9.reuse, 0x400, P1 ;  /* 0x000004000900780c */ /* 0x040fe40000f21470 */
[----:B------:R-:W-:Y:S01]  /*0150*/  ISETP.LT.U32.OR P0, PT, R9, 0x200, P0 ;  /* 0x000002000900780c */ /* 0x000fe20000701470 */
[----:B0-----:R-:W-:-:S06]  /*0160*/  ULEA UR4, UR5, UR4, 0x18 ;  /* 0x0000000405047291 */ /* 0x001fcc000f8ec0ff */
[----:B------:R-:W-:-:S05]  /*0170*/  LEA R3, R2, UR4, 0x2 ;  /* 0x0000000402037c11 */ /* 0x000fca000f8e10ff */
[----:B------:R-:W2:Y:S02]  /*0180*/  @!P1 LDS R7, [R3+0x800] ;  /* 0x0008000003079984 */ /* 0x000ea40000000800 */
[----:B--2---:R-:W-:Y:S02]  /*0190*/  @!P1 IMAD.IADD R6, R4, 0x1, R7 ;  /* 0x0000000104069824 */ /* 0x004fe400078e0207 */
[----:B------:R-:W-:Y:S04]  /*01a0*/  STS [R3], R4 ;  /* 0x0000000403007388 */ /* 0x000fe80000000800 */
[----:B------:R-:W-:Y:S01]  /*01b0*/  @!P1 STS [R3], R6 ;  /* 0x0000000603009388 */ /* 0x000fe20000000800 */
[----:B------:R-:W-:Y:S01]  /*01c0*/  BAR.SYNC.DEFER_BLOCKING 0x0 ;  /* 0x0000000000007b1d */ /* 0x000fe20000010000 */
[----:B------:R-:W-:-:S04]  /*01d0*/  ISETP.GT.U32.AND P1, PT, R2, 0x7f, PT ;  /* 0x0000007f0200780c */ /* 0x000fc80003f24070 */
[----:B------:R-:W-:Y:S01]  /*01e0*/  ISETP.LT.U32.OR P1, PT, R9, 0x100, P1 ;  /* 0x000001000900780c */ /* 0x000fe20000f21470 */
[----:B------:R-:W-:Y:S04]  /*01f0*/  @!P0 LDS R5, [R3+0x400] ;  /* 0x0004000003058984 */ /* 0x000fe80000000800 */
[----:B------:R-:W0:Y:S02]  /*0200*/  @!P0 LDS R8, [R3] ;  /* 0x0000000003088984 */ /* 0x000e240000000800 */
[----:B0-----:R-:W-:-:S05]  /*0210*/  @!P0 IMAD.IADD R8, R5, 0x1, R8 ;  /* 0x0000000105088824 */ /* 0x001fca00078e0208 */
        /* <DEDUP_REMOVED lines=9> */
[----:B------:R-:W-:-:S05]  /*02b0*/  ISETP.GT.U32.AND P1, PT, R2, 0x1f, PT ;  /* 0x0000001f0200780c */ /* 0x000fca0003f24070 */
[----:B------:R-:W-:Y:S04]  /*02c0*/  @!P0 LDS R5, [R3+0x100] ;  /* 0x0001000003058984 */ /* 0x000fe80000000800 */
[----:B------:R-:W0:Y:S02]  /*02d0*/  @!P0 LDS R6, [R3] ;  /* 0x0000000003068984 */ /* 0x000e240000000800 */
[----:B0-----:R-:W-:-:S05]  /*02e0*/  @!P0 IMAD.IADD R6, R5, 0x1, R6 ;  /* 0x0000000105068824 */ /* 0x001fca00078e0206 */
[----:B------:R0:W-:Y:S01]  /*02f0*/  @!P0 STS [R3], R6 ;  /* 0x0000000603008388 */ /* 0x0001e20000000800 */
[----:B------:R-:W-:Y:S06]  /*0300*/  BAR.SYNC.DEFER_BLOCKING 0x0 ;  /* 0x0000000000007b1d */ /* 0x000fec0000010000 */
[----:B------:R-:W-:Y:S05]  /*0310*/  @P1 EXIT ;  /* 0x000000000000194d */ /* 0x000fea0003800000 */
[----:B------:R-:W-:Y:S01]  /*0320*/  LDS R4, [R3+0x80] ;  /* 0x0000800003047984 */ /* 0x000fe20000000800 */
[----:B------:R-:W-:-:S03]  /*0330*/  ISETP.NE.AND P0, PT, R2, RZ, PT ;  /* 0x000000ff0200720c */ /* 0x000fc60003f05270 */
[----:B------:R-:W1:Y:S02]  /*0340*/  LDS R5, [R3] ;  /* 0x0000000003057984 */ /* 0x000e640000000800 */
[----:B-1----:R-:W-:-:S05]  /*0350*/  IMAD.IADD R4, R4, 0x1, R5 ;  /* 0x0000000104047824 */ /* 0x002fca00078e0205 */
[----:B------:R-:W-:Y:S04]  /*0360*/  STS [R3], R4 ;  /* 0x0000000403007388 */ /* 0x000fe80000000800 */
[----:B------:R-:W-:Y:S04]  /*0370*/  LDS R5, [R3+0x40] ;  /* 0x0000400003057984 */ /* 0x000fe80000000800 */
[----:B0-----:R-:W0:Y:S02]  /*0380*/  LDS R6, [R3] ;  /* 0x0000000003067984 */ /* 0x001e240000000800 */
[----:B0-----:R-:W-:-:S05]  /*0390*/  IMAD.IADD R6, R5, 0x1, R6 ;  /* 0x0000000105067824 */ /* 0x001fca00078e0206 */
[----:B------:R-:W-:Y:S04]  /*03a0*/  STS [R3], R6 ;  /* 0x0000000603007388 */ /* 0x000fe80000000800 */
[----:B------:R-:W-:Y:S04]  /*03b0*/  LDS R5, [R3+0x20] ;  /* 0x0000200003057984 */ /* 0x000fe80000000800 */
[----:B------:R-:W0:Y:S02]  /*03c0*/  LDS R8, [R3] ;  /* 0x0000000003087984 */ /* 0x000e240000000800 */
        /* <DEDUP_REMOVED lines=13> */
[----:B------:R0:W-:Y:S01]  /*04a0*/  STS [R3], R6 ;  /* 0x0000000603007388 */ /* 0x0001e20000000800 */
[----:B------:R-:W-:Y:S05]  /*04b0*/  @P0 EXIT ;  /* 0x000000000000094d */ /* 0x000fea0003800000 */
[----:B------:R-:W1:Y:S01]  /*04c0*/  LDS R5, [UR4] ;  /* 0x00000004ff057984 */ /* 0x000e620008000800 */
[----:B0-----:R-:W0:Y:S02]  /*04d0*/  LDC.64 R2, c[0x0][0x388] ;  /* 0x0000e200ff027b82 */ /* 0x001e240000000a00 */
[----:B0-----:R-:W-:-:S05]  /*04e0*/  IMAD.WIDE.U32 R2, R0, 0x4, R2 ;  /* 0x0000000400027825 */ /* 0x001fca00078e0002 */
[----:B-1----:R-:W-:Y:S01]  /*04f0*/  STG.E desc[UR6][R2.64], R5 ;  /* 0x0000000502007986 */ /* 0x002fe2000c101906 */
[----:B------:R-:W-:Y:S05]  /*0500*/  EXIT ;  /* 0x000000000000794d */ /* 0x000fea0003800000 */
.L_x_2:
        /* <DEDUP_REMOVED lines=15> */
.L_x_14:


//--------------------- .text._Z10reduceGmemPiS_j --------------------------
	.section	.text._Z10reduceGmemPiS_j,"ax",@progbits
	.align	128
        .global         _Z10reduceGmemPiS_j
        .type           _Z10reduceGmemPiS_j,@function
        .size           _Z10reduceGmemPiS_j,(.L_x_15 - _Z10reduceGmemPiS_j)
        .other          _Z10reduceGmemPiS_j,@"STO_CUDA_ENTRY STV_DEFAULT"
_Z10reduceGmemPiS_j:
.text._Z10reduceGmemPiS_j:
[----:B------:R-:W-:Y:S01]  /*0000*/  LDC R1, c[0x0][0x37c] ;  /* 0x0000df00ff017b82 */ /* 0x000fe20000000800 */
[----:B------:R-:W0:Y:S07]  /*0010*/  S2R R0, SR_CTAID.X ;  /* 0x0000000000007919 */ /* 0x000e2e0000002500 */
[----:B------:R-:W0:Y:S01]  /*0020*/  LDC R5, c[0x0][0x360] ;  /* 0x0000d800ff057b82 */ /* 0x000e220000000800 */
[----:B------:R-:W1:Y:S01]  /*0030*/  LDCU UR4, c[0x0][0x390] ;  /* 0x00007200ff0477ac */ /* 0x000e620008000800 */
[----:B------:R-:W2:Y:S06]  /*0040*/  S2R R7, SR_TID.X ;  /* 0x0000000000077919 */ /* 0x000eac0000002100 */
[----:B------:R-:W3:Y:S01]  /*0050*/  LDC.64 R2, c[0x0][0x380] ;  /* 0x0000e000ff027b82 */ /* 0x000ee20000000a00 */
[----:B0-----:R-:W-:-:S04]  /*0060*/  IMAD R4, R5, R0, RZ ;  /* 0x0000000005047224 */ /* 0x001fc800078e02ff */
[----:B--2---:R-:W-:-:S05]  /*0070*/  IMAD.IADD R6, R4, 0x1, R7 ;  /* 0x0000000104067824 */ /* 0x004fca00078e0207 */
[----:B-1----:R-:W-:-:S13]  /*0080*/  ISETP.GE.U32.AND P0, PT, R6, UR4, PT ;  /* 0x0000000406007c0c */ /* 0x002fda000bf06070 */
[----:B---3--:R-:W-:Y:S05]  /*0090*/  @P0 EXIT ;  /* 0x000000000000094d */ /* 0x008fea0003800000 */
[C---:B------:R-:W-:Y:S01]  /*00a0*/  ISETP.GT.U32.AND P2, PT, R7.reuse, 0x1ff, PT ;  /* 0x000001ff0700780c */ /* 0x040fe20003f44070 */
[----:B------:R-:W-:Y:S01]  /*00b0*/  IMAD.WIDE.U32 R2, R4, 0x4, R2 ;  /* 0x0000000404027825 */ /* 0x000fe200078e0002 */
[----:B------:R-:W-:Y:S01]  /*00c0*/  ISETP.GT.U32.AND P3, PT, R7, 0xff, PT ;  /* 0x000000ff0700780c */ /* 0x000fe20003f64070 */
[----:B------:R-:W0:Y:S01]  /*00d0*/  LDCU.64 UR4, c[0x0][0x358] ;  /* 0x00006b00ff0477ac */ /* 0x000e220008000a00 */
[----:B------:R-:W-:Y:S01]  /*00e0*/  ISETP.LT.U32.OR P2, PT, R5, 0x400, P2 ;  /* 0x000004000500780c */ /* 0x000fe20001741470 */
[----:B------:R-:W-:Y:S01]  /*00f0*/  BSSY.RECONVERGENT B0, `(.L_x_3) ;  /* 0x000000d000007945 */ /* 0x000fe20003800200 */
[C---:B------:R-:W-:Y:S02]  /*0100*/  ISETP.GT.U32.AND P1, PT, R7.reuse, 0x7f, PT ;  /* 0x0000007f0700780c */ /* 0x040fe40003f24070 */
[----:B------:R-:W-:Y:S02]  /*0110*/  ISETP.GT.U32.AND P0, PT, R7, 0x3f, PT ;  /* 0x0000003f0700780c */ /* 0x000fe40003f04070 */
[----:B------:R-:W-:-:S02]  /*0120*/  ISETP.LT.U32.OR P3, PT, R5, 0x200, P3 ;  /* 0x000002000500780c */ /* 0x000fc40001f61470 */
[C---:B------:R-:W-:Y:S02]  /*0130*/  ISETP.LT.U32.OR P1, PT, R5.reuse, 0x100, P1 ;  /* 0x000001000500780c */ /* 0x040fe40000f21470 */
[----:B------:R-:W-:Y:S01]  /*0140*/  ISETP.LT.U32.OR P0, PT, R5, 0x40, P0 ;  /* 0x000000400500780c */ /* 0x000fe20000701470 */
[C---:B------:R-:W-:Y:S01]  /*0150*/  IMAD.WIDE.U32 R4, R7.reuse, 0x4, R2 ;  /* 0x0000000407047825 */ /* 0x040fe200078e0002 */
[----:B------:R-:W-:Y:S01]  /*0160*/  ISETP.GT.U32.AND P4, PT, R7, 0x1f, PT ;  /* 0x0000001f0700780c */ /* 0x000fe20003f84070 */
[----:B------:R-:W-:-:S12]  /*0170*/  @P2 BRA `(.L_x_4) ;  /* 0x0000000000102947 */ /* 0x000fd80003800000 */
[----:B0-----:R-:W2:Y:S04]  /*0180*/  LDG.E R6, desc[UR4][R4.64+0x800] ;  /* 0x0008000404067981 */ /* 0x001ea8000c1e1900 */
[----:B------:R-:W2:Y:S02]  /*0190*/  LDG.E R9, desc[UR4][R4.64] ;  /* 0x0000000404097981 */ /* 0x000ea4000c1e1900 */
[----:B--2---:R-:W-:-:S05]  /*01a0*/  IMAD.IADD R9, R6, 0x1, R9 ;  /* 0x0000000106097824 */ /* 0x004fca00078e0209 */
[----:B------:R1:W-:Y:S02]  /*01b0*/  STG.E desc[UR4][R4.64], R9 ;  /* 0x0000000904007986 */ /* 0x0003e4000c101904 */
.L_x_4:
[----:B0-----:R-:W-:Y:S05]  /*01c0*/  BSYNC.RECONVERGENT B0 ;  /* 0x0000000000007941 */ /* 0x001fea0003800200 */
.L_x_3:
[----:B------:R-:W-:Y:S06]  /*01d0*/  BAR.SYNC.DEFER_BLOCKING 0x0 ;  /* 0x0000000000007b1d */ /* 0x000fec0000010000 */
[----:B------:R-:W-:Y:S04]  /*01e0*/  BSSY.RECONVERGENT B0, `(.L_x_5) ;  /* 0x0000006000007945 */ /* 0x000fe80003800200 */
[----:B------:R-:W-:Y:S05]  /*01f0*/  @P3 BRA `(.L_x_6) ;  /* 0x0000000000103947 */ /* 0x000fea0003800000 */
[----:B------:R-:W2:Y:S04]  /*0200*/  LDG.E R6, desc[UR4][R4.64+0x400] ;  /* 0x0004000404067981 */ /* 0x000ea8000c1e1900 */
[----:B-1----:R-:W2:Y:S02]  /*0210*/  LDG.E R9, desc[UR4][R4.64] ;  /* 0x0000000404097981 */ /* 0x002ea4000c1e1900 */
[----:B--2---:R-:W-:-:S05]  /*0220*/  IMAD.IADD R9, R6, 0x1, R9 ;  /* 0x0000000106097824 */ /* 0x004fca00078e0209 */
[----:B------:R0:W-:Y:S02]  /*0230*/  STG.E desc[UR4][R4.64], R9 ;  /* 0x0000000904007986 */ /* 0x0001e4000c101904 */
.L_x_6:
[----:B------:R-:W-:Y:S05]  /*0240*/  BSYNC.RECONVERGENT B0 ;  /* 0x0000000000007941 */ /* 0x000fea0003800200 */
.L_x_5:
[----:B------:R-:W-:Y:S06]  /*0250*/  BAR.SYNC.DEFER_BLOCKING 0x0 ;  /* 0x0000000000007b1d */ /* 0x000fec0000010000 */
[----:B------:R-:W-:Y:S04]  /*0260*/  BSSY.RECONVERGENT B0, `(.L_x_7) ;  /* 0x0000006000007945 */ /* 0x000fe80003800200 */
[----:B------:R-:W-:Y:S05]  /*0270*/  @P1 BRA `(.L_x_8) ;  /* 0x0000000000101947 */ /* 0x000fea0003800000 */
[----:B------:R-:W2:Y:S04]  /*0280*/  LDG.E R6, desc[UR4][R4.64+0x200] ;  /* 0x0002000404067981 */ /* 0x000ea8000c1e1900 */
[----:B01----:R-:W2:Y:S02]  /*0290*/  LDG.E R9, desc[UR4][R4.64] ;  /* 0x0000000404097981 */ /* 0x003ea4000c1e1900 */
[----:B--2---:R-:W-:-:S05]  /*02a0*/  IADD3 R9, PT, PT, R6, R9, RZ ;  /* 0x0000000906097210 */ /* 0x004fca0007ffe0ff */
[----:B------:R2:W-:Y:S02]  /*02b0*/  STG.E desc[UR4][R4.64], R9 ;  /* 0x0000000904007986 */ /* 0x0005e4000c101904 */
.L_x_8:
[----:B------:R-:W-:Y:S05]  /*02c0*/  BSYNC.RECONVERGENT B0 ;  /* 0x0000000000007941 */ /* 0x000fea0003800200 */
.L_x_7:
[----:B------:R-:W-:Y:S06]  /*02d0*/  BAR.SYNC.DEFER_BLOCKING 0x0 ;  /* 0x0000000000007b1d */ /* 0x000fec0000010000 */
[----:B------:R-:W-:Y:S04]  /*02e0*/  BSSY.RECONVERGENT B0, `(.L_x_9) ;  /* 0x0000006000007945 */ /* 0x000fe80003800200 */
[----:B------:R-:W-:Y:S05]  /*02f0*/  @P0 BRA `(.L_x_10) ;  /* 0x0000000000100947 */ /* 0x000fea0003800000 */
[----:B------:R-:W3:Y:S04]  /*0300*/  LDG.E R6, desc[UR4][R4.64+0x100] ;  /* 0x0001000404067981 */ /* 0x000ee8000c1e1900 */
[----:B012---:R-:W3:Y:S02]  /*0310*/  LDG.E R9, desc[UR4][R4.64] ;  /* 0x0000000404097981 */ /* 0x007ee4000c1e1900 */
[----:B---3--:R-:W-:-:S05]  /*0320*/  IMAD.IADD R9, R6, 0x1, R9 ;  /* 0x0000000106097824 */ /* 0x008fca00078e0209 */
[----:B------:R3:W-:Y:S02]  /*0330*/  STG.E desc[UR4][R4.64], R9 ;  /* 0x0000000904007986 */ /* 0x0007e4000c101904 */
.L_x_10:
[----:B------:R-:W-:Y:S05]  /*0340*/  BSYNC.RECONVERGENT B0 ;  /* 0x0000000000007941 */ /* 0x000fea0003800200 */
.L_x_9:
[----:B------:R-:W-:Y:S06]  /*0350*/  BAR.SYNC.DEFER_BLOCKING 0x0 ;  /* 0x0000000000007b1d */ /* 0x000fec0000010000 */
[----:B------:R-:W-:Y:S05]  /*0360*/  @P4 EXIT ;  /* 0x000000000000494d */ /* 0x000fea0003800000 */
[----:B------:R-:W4:Y:S04]  /*0370*/  LDG.E.STRONG.SYS R6, desc[UR4][R4.64+0x80] ;  /* 0x0000800404067981 */ /* 0x000f28000c1f5900 */
[----:B0123--:R-:W4:Y:S02]  /*0380*/  LDG.E.STRONG.SYS R9, desc[UR4][R4.64] ;  /* 0x0000000404097981 */ /* 0x00ff24000c1f5900 */
[----:B----4-:R-:W-:-:S05]  /*0390*/  IMAD.IADD R9, R6, 0x1, R9 ;  /* 0x0000000106097824 */ /* 0x010fca00078e0209 */
[----:B------:R0:W-:Y:S01]  /*03a0*/  STG.E.STRONG.SYS desc[UR4][R4.64], R9 ;  /* 0x0000000904007986 */ /* 0x0001e2000c115904 */
[----:B------:R-:W-:Y:S06]  /*03b0*/  BAR.SYNC.DEFER_BLOCKING 0x0 ;  /* 0x0000000000007b1d */ /* 0x000fec0000010000 */
[----:B------:R-:W2:Y:S04]  /*03c0*/  LDG.E.STRONG.SYS R6, desc[UR4][R4.64+0x40] ;  /* 0x0000400404067981 */ /* 0x000ea8000c1f5900 */
[----:B------:R-:W2:Y:S02]  /*03d0*/  LDG.E.STRONG.SYS R11, desc[UR4][R4.64] ;  /* 0x00000004040b7981 */ /* 0x000ea4000c1f5900 */
[----:B--2---:R-:W-:-:S05]  /*03e0*/  IADD3 R11, PT, PT, R6, R11, RZ ;  /* 0x0000000b060b7210 */ /* 0x004fca0007ffe0ff */
[----:B------:R1:W-:Y:S01]  /*03f0*/  STG.E.STRONG.SYS desc[UR4][R4.64], R11 ;  /* 0x0000000b04007986 */ /* 0x0003e2000c115904 */
[----:B------:R-:W-:Y:S06]  /*0400*/  BAR.SYNC.DEFER_BLOCKING 0x0 ;  /* 0x0000000000007b1d */ /* 0x000fec0000010000 */
[----:B------:R-:W2:Y:S04]  /*0410*/  LDG.E.STRONG.SYS R6, desc[UR4][R4.64+0x20] ;  /* 0x0000200404067981 */ /* 0x000ea8000c1f5900 */
[----:B------:R-:W2:Y:S02]  /*0420*/  LDG.E.STRONG.SYS R13, desc[UR4][R4.64] ;  /* 0x00000004040d7981 */ /* 0x000ea4000c1f5900 */
[----:B--2---:R-:W-:-:S05]  /*0430*/  IMAD.IADD R13, R6, 0x1, R13 ;  /* 0x00000001060d7824 */ /* 0x004fca00078e020d */
[----:B------:R2:W-:Y:S01]  /*0440*/  STG.E.STRONG.SYS desc[UR4][R4.64], R13 ;  /* 0x0000000d04007986 */ /* 0x0005e2000c115904 */
[----:B------:R-:W-:Y:S06]  /*0450*/  BAR.SYNC.DEFER_BLOCKING 0x0 ;  /* 0x0000000000007b1d */ /* 0x000fec0000010000 */
[----:B------:R-:W3:Y:S04]  /*0460*/  LDG.E.STRONG.SYS R6, desc[UR4][R4.64+0x10] ;  /* 0x0000100404067981 */ /* 0x000ee8000c1f5900 */
[----:B0-----:R-:W3:Y:S02]  /*0470*/  LDG.E.STRONG.SYS R9, desc[UR4][R4.64] ;  /* 0x0000000404097981 */ /* 0x001ee4000c1f5900 */
[----:B---3--:R-:W-:-:S05]  /*0480*/  IMAD.IADD R9, R6, 0x1, R9 ;  /* 0x0000000106097824 */ /* 0x008fca00078e0209 */
[----:B------:R0:W-:Y:S01]  /*0490*/  STG.E.STRONG.SYS desc[UR4][R4.64], R9 ;  /* 0x0000000904007986 */ /* 0x0001e2000c115904 */
[----:B------:R-:W-:Y:S06]  /*04a0*/  BAR.SYNC.DEFER_BLOCKING 0x0 ;  /* 0x0000000000007b1d */ /* 0x000fec0000010000 */
[----:B------:R-:W3:Y:S04]  /*04b0*/  LDG.E.STRONG.SYS R6, desc[UR4][R4.64+0x8] ;  /* 0x0000080404067981 */ /* 0x000ee8000c1f5900 */
[----:B-1----:R-:W3:Y:S02]  /*04c0*/  LDG.E.STRONG.SYS R11, desc[UR4][R4.64] ;  /* 0x00000004040b7981 */ /* 0x002ee4000c1f5900 */
[----:B---3--:R-:W-:-:S05]  /*04d0*/  IADD3 R11, PT, PT, R6, R11, RZ ;  /* 0x0000000b060b7210 */ /* 0x008fca0007ffe0ff */
[----:B------:R0:W-:Y:S01]  /*04e0*/  STG.E.STRONG.SYS desc[UR4][R4.64], R11 ;  /* 0x0000000b04007986 */ /* 0x0001e2000c115904 */
[----:B------:R-:W-:Y:S06]  /*04f0*/  BAR.SYNC.DEFER_BLOCKING 0x0 ;  /* 0x0000000000007b1d */ /* 0x000fec0000010000 */
[----:B------:R-:W3:Y:S04]  /*0500*/  LDG.E.STRONG.SYS R6, desc[UR4][R4.64+0x4] ;  /* 0x0000040404067981 */ /* 0x000ee8000c1f5900 */
[----:B--2---:R-:W3:Y:S01]  /*0510*/  LDG.E.STRONG.SYS R13, desc[UR4][R4.64] ;  /* 0x00000004040d7981 */ /* 0x004ee2000c1f5900 */
[----:B------:R-:W-:Y:S01]  /*0520*/  ISETP.NE.AND P0, PT, R7, RZ, PT ;  /* 0x000000ff0700720c */ /* 0x000fe20003f05270 */
[----:B---3--:R-:W-:-:S05]  /*0530*/  IMAD.IADD R13, R6, 0x1, R13 ;  /* 0x00000001060d7824 */ /* 0x008fca00078e020d */
[----:B------:R0:W-:Y:S01]  /*0540*/  STG.E.STRONG.SYS desc[UR4][R4.64], R13 ;  /* 0x0000000d04007986 */ /* 0x0001e2000c115904 */
[----:B------:R-:W-:Y:S06]  /*0550*/  BAR.SYNC.DEFER_BLOCKING 0x0 ;  /* 0x0000000000007b1d */ /* 0x000fec0000010000 */
[----:B------:R-:W-:Y:S05]  /*0560*/  @P0 EXIT ;  /* 0x000000000000094d */ /* 0x000fea0003800000 */
[----:B------:R-:W2:Y:S01]  /*0570*/  LDG.E R3, desc[UR4][R2.64] ;  /* 0x0000000402037981 */ /* 0x000ea2000c1e1900 */
[----:B0-----:R-:W0:Y:S02]  /*0580*/  LDC.64 R4, c[0x0][0x388] ;  /* 0x0000e200ff047b82 */ /* 0x001e240000000a00 */
[----:B0-----:R-:W-:-:S05]  /*0590*/  IMAD.WIDE.U32 R4, R0, 0x4, R4 ;  /* 0x0000000400047825 */ /* 0x001fca00078e0004 */
[----:B--2---:R-:W-:Y:S01]  /*05a0*/  STG.E desc[UR4][R4.64], R3 ;  /* 0x0000000304007986 */ /* 0x004fe2000c101904 */
[----:B------:R-:W-:Y:S05]  /*05b0*/  EXIT ;  /* 0x000000000000794d */ /* 0x000fea0003800000 */
.L_x_11:
        /* <DEDUP_REMOVED lines=12> */
.L_x_15:


//--------------------- .nv.shared._Z19reduceSmemUnrollDynPiS_j --------------------------
	.section	.nv.shared._Z19reduceSmemUnrollDynPiS_j,"aw",@nobits
	.sectionflags	@""
	.align	16
	.zero		1024


//--------------------- .nv.shared.reserved.0     --------------------------
	.section	.nv.shared.reserved.0,"aw",@nobits
	.weak		__nv_reservedSMEM_offset_0_alias
	.size		__nv_reservedSMEM_offset_0_alias, 0, 64
	.other		__nv_reservedSMEM_offset_0_alias,@"STO_CUDA_RESERVED_SHARED STV_DEFAULT"
__nv_reservedSMEM_offset_0_alias:
	.zero		0
	.zero		64


//--------------------- .nv.shared._Z16reduceSmemUnrollPiS_j --------------------------
	.section	.nv.shared._Z16reduceSmemUnrollPiS_j,"aw",@nobits
	.sectionflags	@""
	.align	16
.nv.shared._Z16reduceSmemUnrollPiS_j:
	.zero		1280


//--------------------- .nv.shared._Z10reduceSmemPiS_j --------------------------
	.section	.nv.shared._Z10reduceSmemPiS_j,"aw",@nobits
	.sectionflags	@""
	.align	16
.nv.shared._Z10reduceSmemPiS_j:
	.zero		1280


//--------------------- .nv.shared._Z10reduceGmemPiS_j --------------------------
	.section	.nv.shared._Z10reduceGmemPiS_j,"aw",@nobits
	.sectionflags	@""
	.align	16
	.zero		1024


//--------------------- .nv.constant0._Z19reduceSmemUnrollDynPiS_j --------------------------
	.section	.nv.constant0._Z19reduceSmemUnrollDynPiS_j,"a",@progbits
	.sectionflags	@""
	.align	4
.nv.constant0._Z19reduceSmemUnrollDynPiS_j:
	.zero		916


//--------------------- .nv.constant0._Z16reduceSmemUnrollPiS_j --------------------------
	.section	.nv.constant0._Z16reduceSmemUnrollPiS_j,"a",@progbits
	.sectionflags	@""
	.align	4
.nv.constant0._Z16reduceSmemUnrollPiS_j:
	.zero		916


//--------------------- .nv.constant0._Z10reduceSmemPiS_j --------------------------
	.section	.nv.constant0._Z10reduceSmemPiS_j,"a",@progbits
	.sectionflags	@""
	.align	4
.nv.constant0._Z10reduceSmemPiS_j:
	.zero		916


//--------------------- .nv.constant0._Z10reduceGmemPiS_j --------------------------
	.section	.nv.constant0._Z10reduceGmemPiS_j,"a",@progbits
	.sectionflags	@""
	.align	4
.nv.constant0._Z10reduceGmemPiS_j:
	.zero		916


//--------------------- SYMBOLS --------------------------

	.type		.nv.reservedSmem.offset0,@object
	.size		.nv.reservedSmem.offset0,0x4
	.type		.nv.reservedSmem.cap,@object
	.size		.nv.reservedSmem.cap,0x4
